	.headerflags	@"EF_CUDA_TEXMODE_UNIFIED EF_CUDA_64BIT_ADDRESS EF_CUDA_ACCELERATORS EF_CUDA_SM90 EF_CUDA_VIRTUAL_SM(EF_CUDA_SM90)"
	.elftype	@"ET_EXEC"


//--------------------- .nv.info                  --------------------------
	.section	.nv.info,"",@"SHT_CUDA_INFO"
	.align	4


	//----- nvinfo : EIATTR_REGCOUNT
	.align		4
        /*0000*/ 	.byte	0x04, 0x2f
        /*0002*/ 	.short	(.L_1 - .L_0)
	.align		4
.L_0:
        /*0004*/ 	.word	index@(triton_poi_fused_cat_convolution_relu_25)
        /*0008*/ 	.word	0x0000001c


	//----- nvinfo : EIATTR_MIN_STACK_SIZE
	.align		4
.L_1:
        /*000c*/ 	.byte	0x04, 0x12
        /*000e*/ 	.short	(.L_3 - .L_2)
	.align		4
.L_2:
        /*0010*/ 	.word	index@(triton_poi_fused_cat_convolution_relu_25)
        /*0014*/ 	.word	0x00000000


	//----- nvinfo : EIATTR_FRAME_SIZE
	.align		4
.L_3:
        /*0018*/ 	.byte	0x04, 0x11
        /*001a*/ 	.short	(.L_5 - .L_4)
	.align		4
.L_4:
        /*001c*/ 	.word	index@(triton_poi_fused_cat_convolution_relu_25)
        /*0020*/ 	.word	0x00000000


	//----- nvinfo : EIATTR_MIN_STACK_SIZE
	.align		4
.L_5:
        /*0024*/ 	.byte	0x04, 0x12
        /*0026*/ 	.short	(.L_7 - .L_6)
	.align		4
.L_6:
        /*0028*/ 	.word	index@(triton_poi_fused_cat_convolution_relu_25)
        /*002c*/ 	.word	0x00000000
.L_7:


//--------------------- .nv.info.triton_poi_fused_cat_convolution_relu_25 --------------------------
	.section	.nv.info.triton_poi_fused_cat_convolution_relu_25,"",@"SHT_CUDA_INFO"
	.sectionflags	@""
	.align	4


	//----- nvinfo : EIATTR_CUDA_API_VERSION
	.align		4
        /*0000*/ 	.byte	0x04, 0x37
        /*0002*/ 	.short	(.L_9 - .L_8)
.L_8:
        /*0004*/ 	.word	0x0000007c


	//----- nvinfo : EIATTR_KPARAM_INFO
	.align		4
.L_9:
        /*0008*/ 	.byte	0x04, 0x17
        /*000a*/ 	.short	(.L_11 - .L_10)
.L_10:
        /*000c*/ 	.word	0x00000000
        /*0010*/ 	.short	0x0003
        /*0012*/ 	.short	0x0018
        /*0014*/ 	.byte	0x00, 0xf0, 0x11, 0x00


	//----- nvinfo : EIATTR_KPARAM_INFO
	.align		4
.L_11:
        /*0018*/ 	.byte	0x04, 0x17
        /*001a*/ 	.short	(.L_13 - .L_12)
.L_12:
        /*001c*/ 	.word	0x00000000
        /*0020*/ 	.short	0x0002
        /*0022*/ 	.short	0x0010
        /*0024*/ 	.byte	0x00, 0xf4, 0x21, 0x00


	//----- nvinfo : EIATTR_KPARAM_INFO
	.align		4
.L_13:
        /*0028*/ 	.byte	0x04, 0x17
        /*002a*/ 	.short	(.L_15 - .L_14)
.L_14:
        /*002c*/ 	.word	0x00000000
        /*0030*/ 	.short	0x0001
        /*0032*/ 	.short	0x0008
        /*0034*/ 	.byte	0x00, 0xf4, 0x21, 0x00


	//----- nvinfo : EIATTR_KPARAM_INFO
	.align		4
.L_15:
        /*0038*/ 	.byte	0x04, 0x17
        /*003a*/ 	.short	(.L_17 - .L_16)
.L_16:
        /*003c*/ 	.word	0x00000000
        /*0040*/ 	.short	0x0000
        /*0042*/ 	.short	0x0000
        /*0044*/ 	.byte	0x00, 0xf4, 0x21, 0x00


	//----- nvinfo : EIATTR_SPARSE_MMA_MASK
	.align		4
.L_17:
        /*0048*/ 	.byte	0x03, 0x50
        /*004a*/ 	.short	0x0000


	//----- nvinfo : EIATTR_MAXREG_COUNT
	.align		4
        /*004c*/ 	.byte	0x03, 0x1b
        /*004e*/ 	.short	0x00ff


	//----- nvinfo : EIATTR_EXIT_INSTR_OFFSETS
	.align		4
        /*0050*/ 	.byte	0x04, 0x1c
        /*0052*/ 	.short	(.L_19 - .L_18)


	//   ....[0]....
.L_18:
        /*0054*/ 	.word	0x00000480


	//----- nvinfo : EIATTR_REQNTID
	.align		4
.L_19:
        /*0058*/ 	.byte	0x04, 0x10
        /*005a*/ 	.short	(.L_21 - .L_20)
.L_20:
        /*005c*/ 	.word	0x00000080
        /*0060*/ 	.word	0x00000001
        /*0064*/ 	.word	0x00000001


	//----- nvinfo : EIATTR_CBANK_PARAM_SIZE
	.align		4
.L_21:
        /*0068*/ 	.byte	0x03, 0x19
        /*006a*/ 	.short	0x001c


	//----- nvinfo : EIATTR_PARAM_CBANK
	.align		4
        /*006c*/ 	.byte	0x04, 0x0a
        /*006e*/ 	.short	(.L_23 - .L_22)
	.align		4
.L_22:
        /*0070*/ 	.word	index@(.nv.constant0.triton_poi_fused_cat_convolution_relu_25)
        /*0074*/ 	.short	0x0210
        /*0076*/ 	.short	0x001c


	//----- nvinfo : EIATTR_SW_WAR
	.align		4
.L_23:
        /*0078*/ 	.byte	0x04, 0x36
        /*007a*/ 	.short	(.L_25 - .L_24)
.L_24:
        /*007c*/ 	.word	0x00000008
.L_25:


//--------------------- .nv.callgraph             --------------------------
	.section	.nv.callgraph,"",@"SHT_CUDA_CALLGRAPH"
	.align	4
	.sectionentsize	8
	.align		4
        /*0000*/ 	.word	0x00000000
	.align		4
        /*0004*/ 	.word	0xffffffff
	.align		4
        /*0008*/ 	.word	0x00000000
	.align		4
        /*000c*/ 	.word	0xfffffffe
	.align		4
        /*0010*/ 	.word	0x00000000
	.align		4
        /*0014*/ 	.word	0xfffffffd
	.align		4
        /*0018*/ 	.word	0x00000000
	.align		4
        /*001c*/ 	.word	0xfffffffc


//--------------------- .text.triton_poi_fused_cat_convolution_relu_25 --------------------------
	.section	.text.triton_poi_fused_cat_convolution_relu_25,"ax",@progbits
	.align	128
        .global         triton_poi_fused_cat_convolution_relu_25
        .type           triton_poi_fused_cat_convolution_relu_25,@function
        .size           triton_poi_fused_cat_convolution_relu_25,(.L_x_1 - triton_poi_fused_cat_convolution_relu_25)
        .other          triton_poi_fused_cat_convolution_relu_25,@"STO_CUDA_ENTRY STV_DEFAULT"
triton_poi_fused_cat_convolution_relu_25:
.text.triton_poi_fused_cat_convolution_relu_25:
[----:B------:R-:W-:Y:S01]  /*0000*/  LDC R1, c[0x0][0x28] ;  /* 0x00000a00ff017b82 */ /* 0x000fe20000000800 */
[----:B------:R-:W1:Y:S07]  /*0010*/  S2R R0, SR_TID.X ;  /* 0x0000000000007919 */ /* 0x000e6e0000002100 */
[----:B------:R-:W2:Y:S01]  /*0020*/  LDC.64 R2, c[0x0][0x210] ;  /* 0x00008400ff027b82 */ /* 0x000ea20000000a00 */
[----:B------:R-:W-:Y:S01]  /*0030*/  ULDC.64 UR4, c[0x0][0x208] ;  /* 0x0000820000047ab9 */ /* 0x000fe20000000a00 */
[----:B------:R-:W3:Y:S06]  /*0040*/  S2R R7, SR_CTAID.X ;  /* 0x0000000000077919 */ /* 0x000eec0000002500 */
[----:B------:R-:W4:Y:S01]  /*0050*/  LDC.64 R8, c[0x0][0x218] ;  /* 0x00008600ff087b82 */ /* 0x000f220000000a00 */
[----:B-1----:R-:W-:Y:S01]  /*0060*/  IMAD.SHL.U32 R0, R0, 0x4, RZ ;  /* 0x0000000400007824 */ /* 0x002fe200078e00ff */
[----:B---3--:R-:W-:-:S04]  /*0070*/  SHF.R.S32.HI R5, RZ, 0x15, R7 ;  /* 0x00000015ff057819 */ /* 0x008fc80000011407 */
[----:B------:R-:W-:Y:S02]  /*0080*/  LOP3.LUT R0, R0, 0x1fc, RZ, 0xc0, !PT ;  /* 0x000001fc00007812 */ /* 0x000fe400078ec0ff */
[----:B------:R-:W-:-:S03]  /*0090*/  SGXT R5, R5, 0x1 ;  /* 0x000000010505781a */ /* 0x000fc60000000200 */
[----:B------:R-:W-:-:S04]  /*00a0*/  IMAD R12, R7, 0x400, R0 ;  /* 0x00000400070c7824 */ /* 0x000fc800078e0200 */
[C---:B------:R-:W-:Y:S01]  /*00b0*/  VIADD R0, R12.reuse, 0x200 ;  /* 0x000002000c007836 */ /* 0x040fe20000000000 */
[----:B------:R-:W-:Y:S01]  /*00c0*/  LEA.HI R4, R5, R12, RZ, 0xc ;  /* 0x0000000c05047211 */ /* 0x000fe200078f60ff */
[----:B--2---:R-:W-:-:S03]  /*00d0*/  IMAD.WIDE R2, R12, 0x4, R2 ;  /* 0x000000040c027825 */ /* 0x004fc600078e0202 */
[----:B------:R-:W-:Y:S02]  /*00e0*/  SHF.R.S32.HI R4, RZ, 0xc, R4 ;  /* 0x0000000cff047819 */ /* 0x000fe40000011404 */
[----:B------:R-:W-:Y:S02]  /*00f0*/  LEA.HI R5, R5, R0, RZ, 0xc ;  /* 0x0000000005057211 */ /* 0x000fe400078f60ff */
[----:B------:R-:W-:Y:S02]  /*0100*/  LEA.HI R6, R4, R4, RZ, 0x4 ;  /* 0x0000000404067211 */ /* 0x000fe400078f20ff */
[----:B------:R-:W-:Y:S02]  /*0110*/  SHF.R.S32.HI R5, RZ, 0xc, R5 ;  /* 0x0000000cff057819 */ /* 0x000fe40000011405 */
[----:B------:R-:W-:Y:S02]  /*0120*/  LOP3.LUT R7, R6, 0xfffffff0, RZ, 0xc0, !PT ;  /* 0xfffffff006077812 */ /* 0x000fe400078ec0ff */
[----:B------:R-:W-:-:S03]  /*0130*/  LEA.HI R6, R5, R5, RZ, 0x4 ;  /* 0x0000000505067211 */ /* 0x000fc600078f20ff */
[----:B------:R-:W-:Y:S01]  /*0140*/  IMAD.IADD R7, R4, 0x1, -R7 ;  /* 0x0000000104077824 */ /* 0x000fe200078e0a07 */
[----:B------:R-:W-:-:S03]  /*0150*/  LOP3.LUT R6, R6, 0xfffffff0, RZ, 0xc0, !PT ;  /* 0xfffffff006067812 */ /* 0x000fc600078ec0ff */
[----:B----4-:R-:W-:-:S04]  /*0160*/  IMAD.WIDE R16, R7, 0x4, R8 ;  /* 0x0000000407107825 */ /* 0x010fc800078e0208 */
[----:B------:R-:W-:Y:S01]  /*0170*/  IMAD.IADD R19, R5, 0x1, -R6 ;  /* 0x0000000105137824 */ /* 0x000fe200078e0a06 */
[----:B------:R1:W2:Y:S04]  /*0180*/  LDG.E.EL R14, desc[UR4][R16.64] ;  /* 0x00000004100e7981 */ /* 0x0002a8000c2e1900 */
[----:B------:R-:W2:Y:S01]  /*0190*/  LDG.E.128 R4, desc[UR4][R2.64] ;  /* 0x0000000402047981 */ /* 0x000ea2000c1e1d00 */
[----:B------:R-:W-:-:S03]  /*01a0*/  IMAD.WIDE R18, R19, 0x4, R8 ;  /* 0x0000000413127825 */ /* 0x000fc600078e0208 */
[----:B------:R-:W3:Y:S04]  /*01b0*/  LDG.E.128 R8, desc[UR4][R2.64+0x800] ;  /* 0x0008000402087981 */ /* 0x000ee8000c1e1d00 */
[----:B------:R4:W3:Y:S01]  /*01c0*/  LDG.E.EL R15, desc[UR4][R18.64] ;  /* 0x00000004120f7981 */ /* 0x0008e2000c2e1900 */
[----:B------:R-:W-:-:S04]  /*01d0*/  SHF.R.S32.HI R13, RZ, 0x1f, R12 ;  /* 0x0000001fff0d7819 */ /* 0x000fc8000001140c */
[----:B------:R-:W-:-:S04]  /*01e0*/  LEA.HI R13, R13, R12, RZ, 0x10 ;  /* 0x0000000c0d0d7211 */ /* 0x000fc800078f80ff */
[----:B------:R-:W-:Y:S02]  /*01f0*/  LOP3.LUT R23, R13, 0xffff0000, RZ, 0xc0, !PT ;  /* 0xffff00000d177812 */ /* 0x000fe400078ec0ff */
[----:B-1----:R-:W-:-:S03]  /*0200*/  SHF.R.S32.HI R17, RZ, 0x10, R13 ;  /* 0x00000010ff117819 */ /* 0x002fc6000001140d */
[----:B------:R-:W-:-:S04]  /*0210*/  IMAD.IADD R12, R12, 0x1, -R23 ;  /* 0x000000010c0c7824 */ /* 0x000fc800078e0a17 */
[----:B------:R-:W-:Y:S02]  /*0220*/  IMAD R17, R17, 0x50000, R12 ;  /* 0x0005000011117824 */ /* 0x000fe400078e020c */
[----:B------:R-:W1:Y:S01]  /*0230*/  LDC.64 R12, c[0x0][0x220] ;  /* 0x00008800ff0c7b82 */ /* 0x000e620000000a00 */
[----:B------:R-:W-:-:S04]  /*0240*/  SHF.R.S32.HI R21, RZ, 0x1f, R0 ;  /* 0x0000001fff157819 */ /* 0x000fc80000011400 */
[----:B------:R-:W-:-:S04]  /*0250*/  LEA.HI R21, R21, R0, RZ, 0x10 ;  /* 0x0000000015157211 */ /* 0x000fc800078f80ff */
[----:B------:R-:W-:Y:S02]  /*0260*/  LOP3.LUT R25, R21, 0xffff0000, RZ, 0xc0, !PT ;  /* 0xffff000015197812 */ /* 0x000fe400078ec0ff */
[----:B----4-:R-:W-:-:S03]  /*0270*/  SHF.R.S32.HI R19, RZ, 0x10, R21 ;  /* 0x00000010ff137819 */ /* 0x010fc60000011415 */
[----:B------:R-:W-:-:S04]  /*0280*/  IMAD.IADD R0, R0, 0x1, -R25 ;  /* 0x0000000100007824 */ /* 0x000fc800078e0a19 */
[----:B------:R-:W-:Y:S01]  /*0290*/  IMAD R19, R19, 0x50000, R0 ;  /* 0x0005000013137824 */ /* 0x000fe200078e0200 */
[CC--:B--2---:R-:W-:Y:S01]  /*02a0*/  FSETP.GEU.AND P6, PT, R5.reuse, -R14.reuse, PT ;  /* 0x8000000e0500720b */ /* 0x0c4fe20003fce000 */
[--C-:B------:R-:W-:Y:S01]  /*02b0*/  FADD R5, R5, R14.reuse ;  /* 0x0000000e05057221 */ /* 0x100fe20000000000 */
[CC--:B------:R-:W-:Y:S01]  /*02c0*/  FSETP.GEU.AND P0, PT, R6.reuse, -R14.reuse, PT ;  /* 0x8000000e0600720b */ /* 0x0c0fe20003f0e000 */
[--C-:B------:R-:W-:Y:S01]  /*02d0*/  FADD R6, R6, R14.reuse ;  /* 0x0000000e06067221 */ /* 0x100fe20000000000 */
[-C--:B------:R-:W-:Y:S02]  /*02e0*/  FSETP.GEU.AND P1, PT, R7, -R14.reuse, PT ;  /* 0x8000000e0700720b */ /* 0x080fe40003f2e000 */
[----:B------:R-:W-:Y:S01]  /*02f0*/  SEL R5, R5, RZ, P6 ;  /* 0x000000ff05057207 */ /* 0x000fe20003000000 */
[--C-:B------:R-:W-:Y:S01]  /*0300*/  FADD R7, R7, R14.reuse ;  /* 0x0000000e07077221 */ /* 0x100fe20000000000 */
[C---:B------:R-:W-:Y:S01]  /*0310*/  FSETP.GEU.AND P2, PT, R4.reuse, -R14, PT ;  /* 0x8000000e0400720b */ /* 0x040fe20003f4e000 */
[----:B------:R-:W-:Y:S01]  /*0320*/  FADD R4, R4, R14 ;  /* 0x0000000e04047221 */ /* 0x000fe20000000000 */
[CC--:B---3--:R-:W-:Y:S01]  /*0330*/  FSETP.GEU.AND P3, PT, R9.reuse, -R15.reuse, PT ;  /* 0x8000000f0900720b */ /* 0x0c8fe20003f6e000 */
[--C-:B------:R-:W-:Y:S01]  /*0340*/  FADD R9, R9, R15.reuse ;  /* 0x0000000f09097221 */ /* 0x100fe20000000000 */
[CC--:B------:R-:W-:Y:S01]  /*0350*/  FSETP.GEU.AND P4, PT, R10.reuse, -R15.reuse, PT ;  /* 0x8000000f0a00720b */ /* 0x0c0fe20003f8e000 */
[--C-:B------:R-:W-:Y:S01]  /*0360*/  FADD R10, R10, R15.reuse ;  /* 0x0000000f0a0a7221 */ /* 0x100fe20000000000 */
[CC--:B------:R-:W-:Y:S01]  /*0370*/  FSETP.GEU.AND P5, PT, R11.reuse, -R15.reuse, PT ;  /* 0x8000000f0b00720b */ /* 0x0c0fe20003fae000 */
[--C-:B------:R-:W-:Y:S01]  /*0380*/  FADD R11, R11, R15.reuse ;  /* 0x0000000f0b0b7221 */ /* 0x100fe20000000000 */
[C---:B------:R-:W-:Y:S01]  /*0390*/  FSETP.GEU.AND P6, PT, R8.reuse, -R15, PT ;  /* 0x8000000f0800720b */ /* 0x040fe20003fce000 */
[----:B------:R-:W-:Y:S01]  /*03a0*/  FADD R8, R8, R15 ;  /* 0x0000000f08087221 */ /* 0x000fe20000000000 */
[----:B------:R-:W-:Y:S01]  /*03b0*/  SEL R6, R6, RZ, P0 ;  /* 0x000000ff06067207 */ /* 0x000fe20000000000 */
[----:B-1----:R-:W-:Y:S01]  /*03c0*/  IMAD.WIDE R14, R17, 0x4, R12 ;  /* 0x00000004110e7825 */ /* 0x002fe200078e020c */
[----:B------:R-:W-:-:S02]  /*03d0*/  SEL R7, R7, RZ, P1 ;  /* 0x000000ff07077207 */ /* 0x000fc40000800000 */
[----:B------:R-:W-:Y:S02]  /*03e0*/  SEL R4, R4, RZ, P2 ;  /* 0x000000ff04047207 */ /* 0x000fe40001000000 */
[----:B------:R-:W-:Y:S02]  /*03f0*/  SEL R9, R9, RZ, P3 ;  /* 0x000000ff09097207 */ /* 0x000fe40001800000 */
[----:B------:R-:W-:Y:S02]  /*0400*/  SEL R10, R10, RZ, P4 ;  /* 0x000000ff0a0a7207 */ /* 0x000fe40002000000 */
[----:B------:R-:W-:Y:S02]  /*0410*/  SEL R11, R11, RZ, P5 ;  /* 0x000000ff0b0b7207 */ /* 0x000fe40002800000 */
[----:B------:R-:W-:Y:S01]  /*0420*/  SEL R8, R8, RZ, P6 ;  /* 0x000000ff08087207 */ /* 0x000fe20003000000 */
[----:B------:R-:W-:Y:S01]  /*0430*/  IMAD.WIDE R12, R19, 0x4, R12 ;  /* 0x00000004130c7825 */ /* 0x000fe200078e020c */
[----:B------:R-:W-:Y:S04]  /*0440*/  STG.E.128 desc[UR4][R2.64], R4 ;  /* 0x0000000402007986 */ /* 0x000fe8000c101d04 */
[----:B------:R-:W-:Y:S04]  /*0450*/  STG.E.128 desc[UR4][R2.64+0x800], R8 ;  /* 0x0008000802007986 */ /* 0x000fe8000c101d04 */
[----:B------:R-:W-:Y:S04]  /*0460*/  STG.E.128 desc[UR4][R14.64], R4 ;  /* 0x000000040e007986 */ /* 0x000fe8000c101d04 */
[----:B------:R-:W-:Y:S01]  /*0470*/  STG.E.128 desc[UR4][R12.64], R8 ;  /* 0x000000080c007986 */ /* 0x000fe2000c101d04 */
[----:B------:R-:W-:Y:S05]  /*0480*/  EXIT ;  /* 0x000000000000794d */ /* 0x000fea0003800000 */
.L_x_0:
[----:B------:R-:W-:-:S00]  /*0490*/  BRA `(.L_x_0) ;  /* 0xfffffffc00fc7947 */ /* 0x000fc0000383ffff */
[----:B------:R-:W-:-:S00]  /*04a0*/  NOP ;  /* 0x0000000000007918 */ /* 0x000fc00000000000 */
        /* <DEDUP_REMOVED lines=13> */
.L_x_1:


//--------------------- .nv.constant0.triton_poi_fused_cat_convolution_relu_25 --------------------------
	.section	.nv.constant0.triton_poi_fused_cat_convolution_relu_25,"a",@progbits
	.sectionflags	@""
	.align	4
.nv.constant0.triton_poi_fused_cat_convolution_relu_25:
	.zero		556
